//
// Generated by NVIDIA NVVM Compiler
//
// Compiler Build ID: CL-36424714
// Cuda compilation tools, release 13.0, V13.0.88
// Based on NVVM 20.0.0
//

.version 9.0
.target sm_100
.address_size 64

	// .globl	_Z32test_const_memory_via_func_paramPfPKf

.visible .entry _Z32test_const_memory_via_func_paramPfPKf(
	.param .u64 .ptr .align 1 _Z32test_const_memory_via_func_paramPfPKf_param_0,
	.param .u64 .ptr .align 1 _Z32test_const_memory_via_func_paramPfPKf_param_1
)
{
	.reg .b32 	%r<5>;
	.reg .b32 	%f<2>;
	.reg .b64 	%rd<8>;

	ld.param.u64 	%rd1, [_Z32test_const_memory_via_func_paramPfPKf_param_0];
	ld.param.u64 	%rd2, [_Z32test_const_memory_via_func_paramPfPKf_param_1];
	cvta.to.global.u64 	%rd3, %rd1;
	cvta.to.global.u64 	%rd4, %rd2;
	mov.u32 	%r1, %tid.x;
	mov.u32 	%r2, %ctaid.x;
	mov.u32 	%r3, %ntid.x;
	mad.lo.s32 	%r4, %r2, %r3, %r1;
	mul.wide.s32 	%rd5, %r4, 4;
	add.s64 	%rd6, %rd4, %rd5;
	ld.global.f32 	%f1, [%rd6];
	add.s64 	%rd7, %rd3, %rd5;
	st.global.f32 	[%rd7], %f1;
	ret;

}


// ===== COMPILED SASS (sm_100) =====

	.target	sm_100

	.elftype	@"ET_EXEC"


//--------------------- .note.nv.tkinfo           --------------------------
	.section	.note.nv.tkinfo,"",@"SHT_NOTE"
	.sectionflags	@"SHF_NOTE_NV_TKINFO"
	.tkinfo
        /*0018*/ 	.word	0x00000002
        /*0030*/ 	.string	""
        /*0030*/ 	.string	"ptxas"
        /*0030*/ 	.string	"Cuda compilation tools, release 13.0, V13.0.88"
        /*0030*/ 	.string	"Build cuda_13.0.r13.0/compiler.36424714_0"
        /*0030*/ 	.string	"-arch sm_100 -m 64 "



//--------------------- .note.nv.cuinfo           --------------------------
	.section	.note.nv.cuinfo,"",@"SHT_NOTE"
	.sectionflags	@"SHF_NOTE_NV_CUINFO"
        /*0018*/ 	.short	0x0002
        /*001a*/ 	.short	0x0064
        /*001c*/ 	.short	0x0082
	.zero		2


//--------------------- .nv.info                  --------------------------
	.section	.nv.info,"",@"SHT_CUDA_INFO"
	.align	4


	//----- nvinfo : EIATTR_REGCOUNT
	.align		4
        /*0000*/ 	.byte	0x04, 0x2f
        /*0002*/ 	.short	(.L_1 - .L_0)
	.align		4
.L_0:
        /*0004*/ 	.word	index@(_Z32test_const_memory_via_func_paramPfPKf)
        /*0008*/ 	.word	0x0000000a


	//----- nvinfo : EIATTR_FRAME_SIZE
	.align		4
.L_1:
        /*000c*/ 	.byte	0x04, 0x11
        /*000e*/ 	.short	(.L_3 - .L_2)
	.align		4
.L_2:
        /*0010*/ 	.word	index@(_Z32test_const_memory_via_func_paramPfPKf)
        /*0014*/ 	.word	0x00000000


	//----- nvinfo : EIATTR_MIN_STACK_SIZE
	.align		4
.L_3:
        /*0018*/ 	.byte	0x04, 0x12
        /*001a*/ 	.short	(.L_5 - .L_4)
	.align		4
.L_4:
        /*001c*/ 	.word	index@(_Z32test_const_memory_via_func_paramPfPKf)
        /*0020*/ 	.word	0x00000000
.L_5:


//--------------------- .nv.compat                --------------------------
	.section	.nv.compat,"",@"SHT_CUDA_COMPAT_INFO"
	.align	4
        /*0000*/ 	.byte	0x02, 0x09, 0x00, 0x00, 0x02, 0x02, 0x01, 0x00, 0x02, 0x05, 0x05, 0x00, 0x03, 0x07, 0x01, 0x01
        /*0010*/ 	.byte	0x02, 0x03, 0x00, 0x00, 0x02, 0x06, 0x01, 0x00, 0x04, 0x0b, 0x08, 0x00, 0x09, 0x00, 0x00, 0x00
        /*0020*/ 	.byte	0x00, 0x00, 0x00, 0x00


//--------------------- .nv.info._Z32test_const_memory_via_func_paramPfPKf --------------------------
	.section	.nv.info._Z32test_const_memory_via_func_paramPfPKf,"",@"SHT_CUDA_INFO"
	.sectionflags	@""
	.align	4


	//----- nvinfo : EIATTR_CUDA_API_VERSION
	.align		4
        /*0000*/ 	.byte	0x04, 0x37
        /*0002*/ 	.short	(.L_7 - .L_6)
.L_6:
        /*0004*/ 	.word	0x00000082


	//----- nvinfo : EIATTR_KPARAM_INFO
	.align		4
.L_7:
        /*0008*/ 	.byte	0x04, 0x17
        /*000a*/ 	.short	(.L_9 - .L_8)
.L_8:
        /*000c*/ 	.word	0x00000000
        /*0010*/ 	.short	0x0001
        /*0012*/ 	.short	0x0008
        /*0014*/ 	.byte	0x00, 0xf5, 0x21, 0x00


	//----- nvinfo : EIATTR_KPARAM_INFO
	.align		4
.L_9:
        /*0018*/ 	.byte	0x04, 0x17
        /*001a*/ 	.short	(.L_11 - .L_10)
.L_10:
        /*001c*/ 	.word	0x00000000
        /*0020*/ 	.short	0x0000
        /*0022*/ 	.short	0x0000
        /*0024*/ 	.byte	0x00, 0xf5, 0x21, 0x00


	//----- nvinfo : EIATTR_SPARSE_MMA_MASK
	.align		4
.L_11:
        /*0028*/ 	.byte	0x03, 0x50
        /*002a*/ 	.short	0x0000


	//----- nvinfo : EIATTR_MAXREG_COUNT
	.align		4
        /*002c*/ 	.byte	0x03, 0x1b
        /*002e*/ 	.short	0x00ff


	//----- nvinfo : EIATTR_MERCURY_ISA_VERSION
	.align		4
        /*0030*/ 	.byte	0x03, 0x5f
        /*0032*/ 	.short	0x0101


	//----- nvinfo : EIATTR_VRC_CTA_INIT_COUNT
	.align		4
        /*0034*/ 	.byte	0x02, 0x4a
	.zero		1
	.zero		1


	//----- nvinfo : EIATTR_EXIT_INSTR_OFFSETS
	.align		4
        /*0038*/ 	.byte	0x04, 0x1c
        /*003a*/ 	.short	(.L_13 - .L_12)


	//   ....[0]....
.L_12:
        /*003c*/ 	.word	0x000000c0


	//----- nvinfo : EIATTR_CBANK_PARAM_SIZE
	.align		4
.L_13:
        /*0040*/ 	.byte	0x03, 0x19
        /*0042*/ 	.short	0x0010


	//----- nvinfo : EIATTR_PARAM_CBANK
	.align		4
        /*0044*/ 	.byte	0x04, 0x0a
        /*0046*/ 	.short	(.L_15 - .L_14)
	.align		4
.L_14:
        /*0048*/ 	.word	index@(.nv.constant0._Z32test_const_memory_via_func_paramPfPKf)
        /*004c*/ 	.short	0x0380
        /*004e*/ 	.short	0x0010


	//----- nvinfo : EIATTR_SW_WAR
	.align		4
.L_15:
        /*0050*/ 	.byte	0x04, 0x36
        /*0052*/ 	.short	(.L_17 - .L_16)
.L_16:
        /*0054*/ 	.word	0x00000008
.L_17:


//--------------------- .nv.callgraph             --------------------------
	.section	.nv.callgraph,"",@"SHT_CUDA_CALLGRAPH"
	.align	4
	.sectionentsize	8
	.align		4
        /*0000*/ 	.word	0x00000000
	.align		4
        /*0004*/ 	.word	0xffffffff
	.align		4
        /*0008*/ 	.word	0x00000000
	.align		4
        /*000c*/ 	.word	0xfffffffe
	.align		4
        /*0010*/ 	.word	0x00000000
	.align		4
        /*0014*/ 	.word	0xfffffffd
	.align		4
        /*0018*/ 	.word	0x00000000
	.align		4
        /*001c*/ 	.word	0xfffffffc


//--------------------- .text._Z32test_const_memory_via_func_paramPfPKf --------------------------
	.section	.text._Z32test_const_memory_via_func_paramPfPKf,"ax",@progbits
	.align	128
        .global         _Z32test_const_memory_via_func_paramPfPKf
        .type           _Z32test_const_memory_via_func_paramPfPKf,@function
        .size           _Z32test_const_memory_via_func_paramPfPKf,(.L_x_1 - _Z32test_const_memory_via_func_paramPfPKf)
        .other          _Z32test_const_memory_via_func_paramPfPKf,@"STO_CUDA_ENTRY STV_DEFAULT"
_Z32test_const_memory_via_func_paramPfPKf:
.text._Z32test_const_memory_via_func_paramPfPKf:
[----:B------:R-:W-:Y:S01]  /*0000*/  LDC R1, c[0x0][0x37c] ;  /* 0x0000df00ff017b82 */ /* 0x000fe20000000800 */
[----:B------:R-:W0:Y:S07]  /*0010*/  S2R R7, SR_TID.X ;  /* 0x0000000000077919 */ /* 0x000e2e0000002100 */
[----:B------:R-:W0:Y:S01]  /*0020*/  S2UR UR6, SR_CTAID.X ;  /* 0x00000000000679c3 */ /* 0x000e220000002500 */
[----:B------:R-:W1:Y:S07]  /*0030*/  LDCU.64 UR4, c[0x0][0x358] ;  /* 0x00006b00ff0477ac */ /* 0x000e6e0008000a00 */
[----:B------:R-:W0:Y:S08]  /*0040*/  LDC R0, c[0x0][0x360] ;  /* 0x0000d800ff007b82 */ /* 0x000e300000000800 */
[----:B------:R-:W2:Y:S08]  /*0050*/  LDC.64 R2, c[0x0][0x388] ;  /* 0x0000e200ff027b82 */ /* 0x000eb00000000a00 */
[----:B------:R-:W3:Y:S01]  /*0060*/  LDC.64 R4, c[0x0][0x380] ;  /* 0x0000e000ff047b82 */ /* 0x000ee20000000a00 */
[----:B0-----:R-:W-:-:S04]  /*0070*/  IMAD R7, R0, UR6, R7 ;  /* 0x0000000600077c24 */ /* 0x001fc8000f8e0207 */
[----:B--2---:R-:W-:-:S06]  /*0080*/  IMAD.WIDE R2, R7, 0x4, R2 ;  /* 0x0000000407027825 */ /* 0x004fcc00078e0202 */
[----:B-1----:R-:W2:Y:S01]  /*0090*/  LDG.E R3, desc[UR4][R2.64] ;  /* 0x0000000402037981 */ /* 0x002ea2000c1e1900 */
[----:B---3--:R-:W-:-:S05]  /*00a0*/  IMAD.WIDE R4, R7, 0x4, R4 ;  /* 0x0000000407047825 */ /* 0x008fca00078e0204 */
[----:B--2---:R-:W-:Y:S01]  /*00b0*/  STG.E desc[UR4][R4.64], R3 ;  /* 0x0000000304007986 */ /* 0x004fe2000c101904 */
[----:B------:R-:W-:Y:S05]  /*00c0*/  EXIT ;  /* 0x000000000000794d */ /* 0x000fea0003800000 */
.L_x_0:
[----:B------:R-:W-:-:S00]  /*00d0*/  BRA `(.L_x_0) ;  /* 0xfffffffc00fc7947 */ /* 0x000fc0000383ffff */
[----:B------:R-:W-:-:S00]  /*00e0*/  NOP ;  /* 0x0000000000007918 */ /* 0x000fc00000000000 */
        /* <DEDUP_REMOVED lines=9> */
.L_x_1:


//--------------------- .nv.shared.reserved.0     --------------------------
	.section	.nv.shared.reserved.0,"aw",@nobits
	.weak		__nv_reservedSMEM_offset_0_alias
	.size		__nv_reservedSMEM_offset_0_alias, 0, 64
	.other		__nv_reservedSMEM_offset_0_alias,@"STO_CUDA_RESERVED_SHARED STV_DEFAULT"
__nv_reservedSMEM_offset_0_alias:
	.zero		0
	.zero		64


//--------------------- .nv.constant0._Z32test_const_memory_via_func_paramPfPKf --------------------------
	.section	.nv.constant0._Z32test_const_memory_via_func_paramPfPKf,"a",@progbits
	.sectionflags	@""
	.align	4
.nv.constant0._Z32test_const_memory_via_func_paramPfPKf:
	.zero		912


//--------------------- SYMBOLS --------------------------

	.type		.nv.reservedSmem.offset0,@object
	.size		.nv.reservedSmem.offset0,0x4
